//
// Generated by NVIDIA NVVM Compiler
//
// Compiler Build ID: CL-36424714
// Cuda compilation tools, release 13.0, V13.0.88
// Based on NVVM 20.0.0
//

.version 9.0
.target sm_100
.address_size 64

	// .globl	_Z11gemm_kerneliiifPfS_fS_

.visible .entry _Z11gemm_kerneliiifPfS_fS_(
	.param .u32 _Z11gemm_kerneliiifPfS_fS__param_0,
	.param .u32 _Z11gemm_kerneliiifPfS_fS__param_1,
	.param .u32 _Z11gemm_kerneliiifPfS_fS__param_2,
	.param .f32 _Z11gemm_kerneliiifPfS_fS__param_3,
	.param .u64 .ptr .align 1 _Z11gemm_kerneliiifPfS_fS__param_4,
	.param .u64 .ptr .align 1 _Z11gemm_kerneliiifPfS_fS__param_5,
	.param .f32 _Z11gemm_kerneliiifPfS_fS__param_6,
	.param .u64 .ptr .align 1 _Z11gemm_kerneliiifPfS_fS__param_7
)
{
	.reg .pred 	%p<13>;
	.reg .b32 	%r<82>;
	.reg .b32 	%f<73>;
	.reg .b64 	%rd<48>;

	ld.param.u32 	%r45, [_Z11gemm_kerneliiifPfS_fS__param_0];
	ld.param.u32 	%r46, [_Z11gemm_kerneliiifPfS_fS__param_1];
	ld.param.u32 	%r44, [_Z11gemm_kerneliiifPfS_fS__param_2];
	ld.param.f32 	%f13, [_Z11gemm_kerneliiifPfS_fS__param_3];
	ld.param.u64 	%rd4, [_Z11gemm_kerneliiifPfS_fS__param_4];
	ld.param.u64 	%rd5, [_Z11gemm_kerneliiifPfS_fS__param_5];
	ld.param.f32 	%f14, [_Z11gemm_kerneliiifPfS_fS__param_6];
	cvta.to.global.u64 	%rd1, %rd5;
	cvta.to.global.u64 	%rd2, %rd4;
	mov.u32 	%r47, %tid.x;
	mov.u32 	%r48, %ctaid.x;
	mov.u32 	%r49, %ntid.x;
	mad.lo.s32 	%r1, %r48, %r49, %r47;
	mov.u32 	%r2, %tid.y;
	mov.u32 	%r50, %ctaid.y;
	mov.u32 	%r51, %ntid.y;
	mul.lo.s32 	%r3, %r50, %r51;
	add.s32 	%r52, %r3, %r2;
	setp.ge.s32 	%p1, %r1, %r46;
	setp.ge.s32 	%p2, %r52, %r45;
	or.pred  	%p3, %p1, %p2;
	@%p3 bra 	$L__BB0_14;
	setp.lt.s32 	%p4, %r44, 1;
	mov.f32 	%f72, 0f00000000;
	@%p4 bra 	$L__BB0_13;
	mul.lo.s32 	%r5, %r1, %r45;
	and.b32  	%r6, %r44, 7;
	setp.lt.u32 	%p5, %r44, 8;
	mov.f32 	%f72, 0f00000000;
	mov.b32 	%r80, 0;
	@%p5 bra 	$L__BB0_5;
	and.b32  	%r80, %r44, 2147483640;
	neg.s32 	%r78, %r80;
	add.s32 	%r54, %r2, %r44;
	add.s32 	%r77, %r54, %r3;
	shl.b32 	%r10, %r44, 3;
	shl.b32 	%r55, %r44, 1;
	add.s32 	%r76, %r52, %r55;
	mad.lo.s32 	%r75, %r44, 3, %r52;
	shl.b32 	%r56, %r44, 2;
	add.s32 	%r74, %r52, %r56;
	mad.lo.s32 	%r73, %r44, 5, %r52;
	mad.lo.s32 	%r72, %r44, 6, %r52;
	mad.lo.s32 	%r71, %r44, 7, %r52;
	mov.f32 	%f72, 0f00000000;
	mov.u32 	%r69, %r5;
	mov.u32 	%r70, %r52;
$L__BB0_4:
	.pragma "nounroll";
	mul.wide.s32 	%rd6, %r69, 4;
	add.s64 	%rd7, %rd2, %rd6;
	ld.global.f32 	%f19, [%rd7];
	mul.wide.u32 	%rd8, %r70, 4;
	add.s64 	%rd9, %rd1, %rd8;
	ld.global.f32 	%f20, [%rd9];
	fma.rn.f32 	%f21, %f19, %f20, %f72;
	ld.global.f32 	%f22, [%rd7+4];
	mul.wide.u32 	%rd10, %r77, 4;
	add.s64 	%rd11, %rd1, %rd10;
	ld.global.f32 	%f23, [%rd11];
	fma.rn.f32 	%f24, %f22, %f23, %f21;
	ld.global.f32 	%f25, [%rd7+8];
	mul.wide.u32 	%rd12, %r76, 4;
	add.s64 	%rd13, %rd1, %rd12;
	ld.global.f32 	%f26, [%rd13];
	fma.rn.f32 	%f27, %f25, %f26, %f24;
	ld.global.f32 	%f28, [%rd7+12];
	mul.wide.u32 	%rd14, %r75, 4;
	add.s64 	%rd15, %rd1, %rd14;
	ld.global.f32 	%f29, [%rd15];
	fma.rn.f32 	%f30, %f28, %f29, %f27;
	ld.global.f32 	%f31, [%rd7+16];
	mul.wide.u32 	%rd16, %r74, 4;
	add.s64 	%rd17, %rd1, %rd16;
	ld.global.f32 	%f32, [%rd17];
	fma.rn.f32 	%f33, %f31, %f32, %f30;
	ld.global.f32 	%f34, [%rd7+20];
	mul.wide.u32 	%rd18, %r73, 4;
	add.s64 	%rd19, %rd1, %rd18;
	ld.global.f32 	%f35, [%rd19];
	fma.rn.f32 	%f36, %f34, %f35, %f33;
	ld.global.f32 	%f37, [%rd7+24];
	mul.wide.u32 	%rd20, %r72, 4;
	add.s64 	%rd21, %rd1, %rd20;
	ld.global.f32 	%f38, [%rd21];
	fma.rn.f32 	%f39, %f37, %f38, %f36;
	ld.global.f32 	%f40, [%rd7+28];
	mul.wide.u32 	%rd22, %r71, 4;
	add.s64 	%rd23, %rd1, %rd22;
	ld.global.f32 	%f41, [%rd23];
	fma.rn.f32 	%f72, %f40, %f41, %f39;
	add.s32 	%r78, %r78, 8;
	add.s32 	%r77, %r77, %r10;
	add.s32 	%r76, %r76, %r10;
	add.s32 	%r75, %r75, %r10;
	add.s32 	%r74, %r74, %r10;
	add.s32 	%r73, %r73, %r10;
	add.s32 	%r72, %r72, %r10;
	add.s32 	%r71, %r71, %r10;
	add.s32 	%r70, %r70, %r10;
	add.s32 	%r69, %r69, 8;
	setp.ne.s32 	%p6, %r78, 0;
	@%p6 bra 	$L__BB0_4;
$L__BB0_5:
	setp.eq.s32 	%p7, %r6, 0;
	@%p7 bra 	$L__BB0_13;
	and.b32  	%r38, %r44, 3;
	setp.lt.u32 	%p8, %r6, 4;
	@%p8 bra 	$L__BB0_8;
	add.s32 	%r57, %r80, %r5;
	mul.wide.s32 	%rd24, %r57, 4;
	add.s64 	%rd25, %rd2, %rd24;
	ld.global.f32 	%f43, [%rd25];
	mad.lo.s32 	%r58, %r80, %r44, %r52;
	mul.wide.u32 	%rd26, %r58, 4;
	add.s64 	%rd27, %rd1, %rd26;
	ld.global.f32 	%f44, [%rd27];
	fma.rn.f32 	%f45, %f43, %f44, %f72;
	ld.global.f32 	%f46, [%rd25+4];
	add.s32 	%r59, %r58, %r44;
	mul.wide.u32 	%rd28, %r59, 4;
	add.s64 	%rd29, %rd1, %rd28;
	ld.global.f32 	%f47, [%rd29];
	fma.rn.f32 	%f48, %f46, %f47, %f45;
	ld.global.f32 	%f49, [%rd25+8];
	add.s32 	%r60, %r59, %r44;
	mul.wide.u32 	%rd30, %r60, 4;
	add.s64 	%rd31, %rd1, %rd30;
	ld.global.f32 	%f50, [%rd31];
	fma.rn.f32 	%f51, %f49, %f50, %f48;
	ld.global.f32 	%f52, [%rd25+12];
	add.s32 	%r61, %r60, %r44;
	mul.wide.u32 	%rd32, %r61, 4;
	add.s64 	%rd33, %rd1, %rd32;
	ld.global.f32 	%f53, [%rd33];
	fma.rn.f32 	%f72, %f52, %f53, %f51;
	add.s32 	%r80, %r80, 4;
$L__BB0_8:
	setp.eq.s32 	%p9, %r38, 0;
	@%p9 bra 	$L__BB0_13;
	setp.eq.s32 	%p10, %r38, 1;
	@%p10 bra 	$L__BB0_11;
	add.s32 	%r62, %r80, %r5;
	mul.wide.s32 	%rd34, %r62, 4;
	add.s64 	%rd35, %rd2, %rd34;
	ld.global.f32 	%f55, [%rd35];
	mad.lo.s32 	%r63, %r80, %r44, %r52;
	mul.wide.u32 	%rd36, %r63, 4;
	add.s64 	%rd37, %rd1, %rd36;
	ld.global.f32 	%f56, [%rd37];
	fma.rn.f32 	%f57, %f55, %f56, %f72;
	ld.global.f32 	%f58, [%rd35+4];
	add.s32 	%r64, %r63, %r44;
	mul.wide.u32 	%rd38, %r64, 4;
	add.s64 	%rd39, %rd1, %rd38;
	ld.global.f32 	%f59, [%rd39];
	fma.rn.f32 	%f72, %f58, %f59, %f57;
	add.s32 	%r80, %r80, 2;
$L__BB0_11:
	and.b32  	%r65, %r44, 1;
	setp.eq.b32 	%p11, %r65, 1;
	not.pred 	%p12, %p11;
	@%p12 bra 	$L__BB0_13;
	add.s32 	%r66, %r80, %r5;
	mul.wide.s32 	%rd40, %r66, 4;
	add.s64 	%rd41, %rd2, %rd40;
	ld.global.f32 	%f60, [%rd41];
	mad.lo.s32 	%r67, %r80, %r44, %r52;
	mul.wide.u32 	%rd42, %r67, 4;
	add.s64 	%rd43, %rd1, %rd42;
	ld.global.f32 	%f61, [%rd43];
	fma.rn.f32 	%f72, %f60, %f61, %f72;
$L__BB0_13:
	ld.param.u64 	%rd47, [_Z11gemm_kerneliiifPfS_fS__param_7];
	mad.lo.s32 	%r68, %r1, %r45, %r52;
	cvta.to.global.u64 	%rd44, %rd47;
	mul.wide.s32 	%rd45, %r68, 4;
	add.s64 	%rd46, %rd44, %rd45;
	ld.global.f32 	%f62, [%rd46];
	mul.f32 	%f63, %f14, %f62;
	fma.rn.f32 	%f64, %f13, %f72, %f63;
	st.global.f32 	[%rd46], %f64;
$L__BB0_14:
	ret;

}


// ===== COMPILED SASS (sm_100) =====

	.target	sm_100

	.elftype	@"ET_EXEC"


//--------------------- .note.nv.tkinfo           --------------------------
	.section	.note.nv.tkinfo,"",@"SHT_NOTE"
	.sectionflags	@"SHF_NOTE_NV_TKINFO"
	.tkinfo
        /*0018*/ 	.word	0x00000002
        /*0030*/ 	.string	""
        /*0030*/ 	.string	"ptxas"
        /*0030*/ 	.string	"Cuda compilation tools, release 13.0, V13.0.88"
        /*0030*/ 	.string	"Build cuda_13.0.r13.0/compiler.36424714_0"
        /*0030*/ 	.string	"-arch sm_100 -m 64 "



//--------------------- .note.nv.cuinfo           --------------------------
	.section	.note.nv.cuinfo,"",@"SHT_NOTE"
	.sectionflags	@"SHF_NOTE_NV_CUINFO"
        /*0018*/ 	.short	0x0002
        /*001a*/ 	.short	0x0064
        /*001c*/ 	.short	0x0082
	.zero		2


//--------------------- .nv.info                  --------------------------
	.section	.nv.info,"",@"SHT_CUDA_INFO"
	.align	4


	//----- nvinfo : EIATTR_REGCOUNT
	.align		4
        /*0000*/ 	.byte	0x04, 0x2f
        /*0002*/ 	.short	(.L_1 - .L_0)
	.align		4
.L_0:
        /*0004*/ 	.word	index@(_Z11gemm_kerneliiifPfS_fS_)
        /*0008*/ 	.word	0x00000020


	//----- nvinfo : EIATTR_FRAME_SIZE
	.align		4
.L_1:
        /*000c*/ 	.byte	0x04, 0x11
        /*000e*/ 	.short	(.L_3 - .L_2)
	.align		4
.L_2:
        /*0010*/ 	.word	index@(_Z11gemm_kerneliiifPfS_fS_)
        /*0014*/ 	.word	0x00000000


	//----- nvinfo : EIATTR_MIN_STACK_SIZE
	.align		4
.L_3:
        /*0018*/ 	.byte	0x04, 0x12
        /*001a*/ 	.short	(.L_5 - .L_4)
	.align		4
.L_4:
        /*001c*/ 	.word	index@(_Z11gemm_kerneliiifPfS_fS_)
        /*0020*/ 	.word	0x00000000
.L_5:


//--------------------- .nv.compat                --------------------------
	.section	.nv.compat,"",@"SHT_CUDA_COMPAT_INFO"
	.align	4
        /*0000*/ 	.byte	0x02, 0x09, 0x00, 0x00, 0x02, 0x02, 0x01, 0x00, 0x02, 0x05, 0x05, 0x00, 0x03, 0x07, 0x01, 0x01
        /*0010*/ 	.byte	0x02, 0x03, 0x00, 0x00, 0x02, 0x06, 0x01, 0x00, 0x04, 0x0b, 0x08, 0x00, 0x09, 0x00, 0x00, 0x00
        /*0020*/ 	.byte	0x00, 0x00, 0x00, 0x00


//--------------------- .nv.info._Z11gemm_kerneliiifPfS_fS_ --------------------------
	.section	.nv.info._Z11gemm_kerneliiifPfS_fS_,"",@"SHT_CUDA_INFO"
	.sectionflags	@""
	.align	4


	//----- nvinfo : EIATTR_CUDA_API_VERSION
	.align		4
        /*0000*/ 	.byte	0x04, 0x37
        /*0002*/ 	.short	(.L_7 - .L_6)
.L_6:
        /*0004*/ 	.word	0x00000082


	//----- nvinfo : EIATTR_KPARAM_INFO
	.align		4
.L_7:
        /*0008*/ 	.byte	0x04, 0x17
        /*000a*/ 	.short	(.L_9 - .L_8)
.L_8:
        /*000c*/ 	.word	0x00000000
        /*0010*/ 	.short	0x0007
        /*0012*/ 	.short	0x0028
        /*0014*/ 	.byte	0x00, 0xf5, 0x21, 0x00


	//----- nvinfo : EIATTR_KPARAM_INFO
	.align		4
.L_9:
        /*0018*/ 	.byte	0x04, 0x17
        /*001a*/ 	.short	(.L_11 - .L_10)
.L_10:
        /*001c*/ 	.word	0x00000000
        /*0020*/ 	.short	0x0006
        /*0022*/ 	.short	0x0020
        /*0024*/ 	.byte	0x00, 0xf0, 0x11, 0x00


	//----- nvinfo : EIATTR_KPARAM_INFO
	.align		4
.L_11:
        /*0028*/ 	.byte	0x04, 0x17
        /*002a*/ 	.short	(.L_13 - .L_12)
.L_12:
        /*002c*/ 	.word	0x00000000
        /*0030*/ 	.short	0x0005
        /*0032*/ 	.short	0x0018
        /*0034*/ 	.byte	0x00, 0xf5, 0x21, 0x00


	//----- nvinfo : EIATTR_KPARAM_INFO
	.align		4
.L_13:
        /*0038*/ 	.byte	0x04, 0x17
        /*003a*/ 	.short	(.L_15 - .L_14)
.L_14:
        /*003c*/ 	.word	0x00000000
        /*0040*/ 	.short	0x0004
        /*0042*/ 	.short	0x0010
        /*0044*/ 	.byte	0x00, 0xf5, 0x21, 0x00


	//----- nvinfo : EIATTR_KPARAM_INFO
	.align		4
.L_15:
        /*0048*/ 	.byte	0x04, 0x17
        /*004a*/ 	.short	(.L_17 - .L_16)
.L_16:
        /*004c*/ 	.word	0x00000000
        /*0050*/ 	.short	0x0003
        /*0052*/ 	.short	0x000c
        /*0054*/ 	.byte	0x00, 0xf0, 0x11, 0x00


	//----- nvinfo : EIATTR_KPARAM_INFO
	.align		4
.L_17:
        /*0058*/ 	.byte	0x04, 0x17
        /*005a*/ 	.short	(.L_19 - .L_18)
.L_18:
        /*005c*/ 	.word	0x00000000
        /*0060*/ 	.short	0x0002
        /*0062*/ 	.short	0x0008
        /*0064*/ 	.byte	0x00, 0xf0, 0x11, 0x00


	//----- nvinfo : EIATTR_KPARAM_INFO
	.align		4
.L_19:
        /*0068*/ 	.byte	0x04, 0x17
        /*006a*/ 	.short	(.L_21 - .L_20)
.L_20:
        /*006c*/ 	.word	0x00000000
        /*0070*/ 	.short	0x0001
        /*0072*/ 	.short	0x0004
        /*0074*/ 	.byte	0x00, 0xf0, 0x11, 0x00


	//----- nvinfo : EIATTR_KPARAM_INFO
	.align		4
.L_21:
        /*0078*/ 	.byte	0x04, 0x17
        /*007a*/ 	.short	(.L_23 - .L_22)
.L_22:
        /*007c*/ 	.word	0x00000000
        /*0080*/ 	.short	0x0000
        /*0082*/ 	.short	0x0000
        /*0084*/ 	.byte	0x00, 0xf0, 0x11, 0x00


	//----- nvinfo : EIATTR_SPARSE_MMA_MASK
	.align		4
.L_23:
        /*0088*/ 	.byte	0x03, 0x50
        /*008a*/ 	.short	0x0000


	//----- nvinfo : EIATTR_MAXREG_COUNT
	.align		4
        /*008c*/ 	.byte	0x03, 0x1b
        /*008e*/ 	.short	0x00ff


	//----- nvinfo : EIATTR_MERCURY_ISA_VERSION
	.align		4
        /*0090*/ 	.byte	0x03, 0x5f
        /*0092*/ 	.short	0x0101


	//----- nvinfo : EIATTR_VRC_CTA_INIT_COUNT
	.align		4
        /*0094*/ 	.byte	0x02, 0x4a
	.zero		1
	.zero		1


	//----- nvinfo : EIATTR_EXIT_INSTR_OFFSETS
	.align		4
        /*0098*/ 	.byte	0x04, 0x1c
        /*009a*/ 	.short	(.L_25 - .L_24)


	//   ....[0]....
.L_24:
        /*009c*/ 	.word	0x000000d0


	//   ....[1]....
        /*00a0*/ 	.word	0x00000980


	//----- nvinfo : EIATTR_CBANK_PARAM_SIZE
	.align		4
.L_25:
        /*00a4*/ 	.byte	0x03, 0x19
        /*00a6*/ 	.short	0x0030


	//----- nvinfo : EIATTR_PARAM_CBANK
	.align		4
        /*00a8*/ 	.byte	0x04, 0x0a
        /*00aa*/ 	.short	(.L_27 - .L_26)
	.align		4
.L_26:
        /*00ac*/ 	.word	index@(.nv.constant0._Z11gemm_kerneliiifPfS_fS_)
        /*00b0*/ 	.short	0x0380
        /*00b2*/ 	.short	0x0030


	//----- nvinfo : EIATTR_SW_WAR
	.align		4
.L_27:
        /*00b4*/ 	.byte	0x04, 0x36
        /*00b6*/ 	.short	(.L_29 - .L_28)
.L_28:
        /*00b8*/ 	.word	0x00000008
.L_29:


//--------------------- .nv.callgraph             --------------------------
	.section	.nv.callgraph,"",@"SHT_CUDA_CALLGRAPH"
	.align	4
	.sectionentsize	8
	.align		4
        /*0000*/ 	.word	0x00000000
	.align		4
        /*0004*/ 	.word	0xffffffff
	.align		4
        /*0008*/ 	.word	0x00000000
	.align		4
        /*000c*/ 	.word	0xfffffffe
	.align		4
        /*0010*/ 	.word	0x00000000
	.align		4
        /*0014*/ 	.word	0xfffffffd
	.align		4
        /*0018*/ 	.word	0x00000000
	.align		4
        /*001c*/ 	.word	0xfffffffc


//--------------------- .text._Z11gemm_kerneliiifPfS_fS_ --------------------------
	.section	.text._Z11gemm_kerneliiifPfS_fS_,"ax",@progbits
	.align	128
        .global         _Z11gemm_kerneliiifPfS_fS_
        .type           _Z11gemm_kerneliiifPfS_fS_,@function
        .size           _Z11gemm_kerneliiifPfS_fS_,(.L_x_5 - _Z11gemm_kerneliiifPfS_fS_)
        .other          _Z11gemm_kerneliiifPfS_fS_,@"STO_CUDA_ENTRY STV_DEFAULT"
_Z11gemm_kerneliiifPfS_fS_:
.text._Z11gemm_kerneliiifPfS_fS_:
[----:B------:R-:W-:Y:S01]  /*0000*/  LDC R1, c[0x0][0x37c] ;  /* 0x0000df00ff017b82 */ /* 0x000fe20000000800 */
[----:B------:R-:W0:Y:S07]  /*0010*/  S2R R8, SR_TID.Y ;  /* 0x0000000000087919 */ /* 0x000e2e0000002200 */
[----:B------:R-:W1:Y:S01]  /*0020*/  S2UR UR4, SR_CTAID.Y ;  /* 0x00000000000479c3 */ /* 0x000e620000002600 */
[----:B------:R-:W2:Y:S01]  /*0030*/  LDCU.64 UR8, c[0x0][0x380] ;  /* 0x00007000ff0877ac */ /* 0x000ea20008000a00 */
[----:B------:R-:W3:Y:S06]  /*0040*/  S2R R3, SR_TID.X ;  /* 0x0000000000037919 */ /* 0x000eec0000002100 */
[----:B------:R-:W3:Y:S01]  /*0050*/  LDC R2, c[0x0][0x360] ;  /* 0x0000d800ff027b82 */ /* 0x000ee20000000800 */
[----:B------:R-:W1:Y:S07]  /*0060*/  LDCU UR5, c[0x0][0x364] ;  /* 0x00006c80ff0577ac */ /* 0x000e6e0008000800 */
[----:B------:R-:W3:Y:S01]  /*0070*/  S2UR UR6, SR_CTAID.X ;  /* 0x00000000000679c3 */ /* 0x000ee20000002500 */
[----:B-1----:R-:W-:-:S06]  /*0080*/  UIMAD UR4, UR4, UR5, URZ ;  /* 0x00000005040472a4 */ /* 0x002fcc000f8e02ff */
[----:B0-----:R-:W-:-:S04]  /*0090*/  IADD3 R0, PT, PT, R8, UR4, RZ ;  /* 0x0000000408007c10 */ /* 0x001fc8000fffe0ff */
[----:B--2---:R-:W-:Y:S01]  /*00a0*/  ISETP.GE.AND P0, PT, R0, UR8, PT ;  /* 0x0000000800007c0c */ /* 0x004fe2000bf06270 */
[----:B---3--:R-:W-:-:S05]  /*00b0*/  IMAD R3, R2, UR6, R3 ;  /* 0x0000000602037c24 */ /* 0x008fca000f8e0203 */
[----:B------:R-:W-:-:S13]  /*00c0*/  ISETP.GE.OR P0, PT, R3, UR9, P0 ;  /* 0x0000000903007c0c */ /* 0x000fda0008706670 */
[----:B------:R-:W-:Y:S05]  /*00d0*/  @P0 EXIT ;  /* 0x000000000000094d */ /* 0x000fea0003800000 */
[----:B------:R-:W0:Y:S01]  /*00e0*/  LDC R5, c[0x0][0x388] ;  /* 0x0000e200ff057b82 */ /* 0x000e220000000800 */
[----:B------:R-:W1:Y:S01]  /*00f0*/  LDCU.64 UR6, c[0x0][0x358] ;  /* 0x00006b00ff0677ac */ /* 0x000e620008000a00 */
[----:B------:R-:W-:Y:S01]  /*0100*/  HFMA2 R18, -RZ, RZ, 0, 0 ;  /* 0x00000000ff127431 */ /* 0x000fe200000001ff */
[----:B0-----:R-:W-:-:S13]  /*0110*/  ISETP.GE.AND P0, PT, R5, 0x1, PT ;  /* 0x000000010500780c */ /* 0x001fda0003f06270 */
[----:B-1----:R-:W-:Y:S05]  /*0120*/  @!P0 BRA `(.L_x_0) ;  /* 0x0000000400f08947 */ /* 0x002fea0003800000 */
[----:B------:R-:W-:Y:S01]  /*0130*/  ISETP.GE.U32.AND P1, PT, R5, 0x8, PT ;  /* 0x000000080500780c */ /* 0x000fe20003f26070 */
[----:B------:R-:W-:Y:S01]  /*0140*/  IMAD R6, R3, UR8, RZ ;  /* 0x0000000803067c24 */ /* 0x000fe2000f8e02ff */
[----:B------:R-:W-:Y:S02]  /*0150*/  LOP3.LUT R4, R5, 0x7, RZ, 0xc0, !PT ;  /* 0x0000000705047812 */ /* 0x000fe400078ec0ff */
[----:B------:R-:W-:Y:S02]  /*0160*/  MOV R18, RZ ;  /* 0x000000ff00127202 */ /* 0x000fe40000000f00 */
[----:B------:R-:W-:Y:S02]  /*0170*/  ISETP.NE.AND P0, PT, R4, RZ, PT ;  /* 0x000000ff0400720c */ /* 0x000fe40003f05270 */
[----:B------:R-:W-:-:S05]  /*0180*/  MOV R7, RZ ;  /* 0x000000ff00077202 */ /* 0x000fca0000000f00 */
[----:B------:R-:W-:Y:S06]  /*0190*/  @!P1 BRA `(.L_x_1) ;  /* 0x0000000000ec9947 */ /* 0x000fec0003800000 */
[C---:B------:R-:W-:Y:S01]  /*01a0*/  LOP3.LUT R7, R5.reuse, 0x7ffffff8, RZ, 0xc0, !PT ;  /* 0x7ffffff805077812 */ /* 0x040fe200078ec0ff */
[C---:B------:R-:W-:Y:S01]  /*01b0*/  IMAD R10, R5.reuse, 0x3, R0 ;  /* 0x00000003050a7824 */ /* 0x040fe200078e0200 */
[C---:B------:R-:W-:Y:S01]  /*01c0*/  IADD3 R8, PT, PT, R5.reuse, UR4, R8 ;  /* 0x0000000405087c10 */ /* 0x040fe2000fffe008 */
[C-C-:B------:R-:W-:Y:S01]  /*01d0*/  IMAD R9, R5.reuse, 0x5, R0.reuse ;  /* 0x0000000505097824 */ /* 0x140fe200078e0200 */
[CC--:B------:R-:W-:Y:S01]  /*01e0*/  LEA R2, R5.reuse, R0.reuse, 0x1 ;  /* 0x0000000005027211 */ /* 0x0c0fe200078e08ff */
[C-C-:B------:R-:W-:Y:S01]  /*01f0*/  IMAD R11, R5.reuse, 0x6, R0.reuse ;  /* 0x00000006050b7824 */ /* 0x140fe200078e0200 */
[C---:B------:R-:W-:Y:S01]  /*0200*/  LEA R12, R5.reuse, R0, 0x2 ;  /* 0x00000000050c7211 */ /* 0x040fe200078e10ff */
[----:B------:R-:W-:Y:S01]  /*0210*/  IMAD R13, R5, 0x7, R0 ;  /* 0x00000007050d7824 */ /* 0x000fe200078e0200 */
[----:B------:R-:W-:Y:S02]  /*0220*/  MOV R18, RZ ;  /* 0x000000ff00127202 */ /* 0x000fe40000000f00 */
[----:B------:R-:W-:-:S02]  /*0230*/  MOV R28, R6 ;  /* 0x00000006001c7202 */ /* 0x000fc40000000f00 */
[----:B------:R-:W-:Y:S02]  /*0240*/  MOV R26, R0 ;  /* 0x00000000001a7202 */ /* 0x000fe40000000f00 */
[----:B------:R-:W-:-:S07]  /*0250*/  IADD3 R27, PT, PT, -R7, RZ, RZ ;  /* 0x000000ff071b7210 */ /* 0x000fce0007ffe1ff */
.L_x_2:
[----:B------:R-:W0:Y:S08]  /*0260*/  LDC.64 R16, c[0x0][0x398] ;  /* 0x0000e600ff107b82 */ /* 0x000e300000000a00 */
[----:B------:R-:W1:Y:S01]  /*0270*/  LDC.64 R14, c[0x0][0x390] ;  /* 0x0000e400ff0e7b82 */ /* 0x000e620000000a00 */
[----:B0-----:R-:W-:-:S06]  /*0280*/  IMAD.WIDE.U32 R20, R26, 0x4, R16 ;  /* 0x000000041a147825 */ /* 0x001fcc00078e0010 */
[----:B------:R-:W2:Y:S01]  /*0290*/  LDG.E R20, desc[UR6][R20.64] ;  /* 0x0000000614147981 */ /* 0x000ea2000c1e1900 */
[----:B-1----:R-:W-:-:S05]  /*02a0*/  IMAD.WIDE R14, R28, 0x4, R14 ;  /* 0x000000041c0e7825 */ /* 0x002fca00078e020e */
[----:B------:R-:W2:Y:S01]  /*02b0*/  LDG.E R19, desc[UR6][R14.64] ;  /* 0x000000060e137981 */ /* 0x000ea2000c1e1900 */
[----:B------:R-:W-:-:S04]  /*02c0*/  IMAD.WIDE.U32 R24, R8, 0x4, R16 ;  /* 0x0000000408187825 */ /* 0x000fc800078e0010 */
[----:B------:R-:W-:Y:S02]  /*02d0*/  IMAD.WIDE.U32 R22, R2, 0x4, R16 ;  /* 0x0000000402167825 */ /* 0x000fe400078e0010 */
[----:B------:R-:W3:Y:S04]  /*02e0*/  LDG.E R24, desc[UR6][R24.64] ;  /* 0x0000000618187981 */ /* 0x000ee8000c1e1900 */
[----:B------:R-:W4:Y:S01]  /*02f0*/  LDG.E R22, desc[UR6][R22.64] ;  /* 0x0000000616167981 */ /* 0x000f22000c1e1900 */
[----:B--2---:R-:W-:-:S03]  /*0300*/  FFMA R19, R19, R20, R18 ;  /* 0x0000001413137223 */ /* 0x004fc60000000012 */
[----:B------:R-:W3:Y:S04]  /*0310*/  LDG.E R18, desc[UR6][R14.64+0x4] ;  /* 0x000004060e127981 */ /* 0x000ee8000c1e1900 */
[----:B------:R-:W4:Y:S01]  /*0320*/  LDG.E R20, desc[UR6][R14.64+0x8] ;  /* 0x000008060e147981 */ /* 0x000f22000c1e1900 */
[----:B---3--:R-:W-:Y:S01]  /*0330*/  FFMA R29, R18, R24, R19 ;  /* 0x00000018121d7223 */ /* 0x008fe20000000013 */
[----:B------:R-:W-:Y:S02]  /*0340*/  IMAD.WIDE.U32 R18, R10, 0x4, R16 ;  /* 0x000000040a127825 */ /* 0x000fe400078e0010 */
[----:B------:R-:W2:Y:S02]  /*0350*/  LDG.E R24, desc[UR6][R14.64+0x10] ;  /* 0x000010060e187981 */ /* 0x000ea4000c1e1900 */
[----:B----4-:R-:W-:Y:S01]  /*0360*/  FFMA R29, R20, R22, R29 ;  /* 0x00000016141d7223 */ /* 0x010fe2000000001d */
[--C-:B------:R-:W-:Y:S01]  /*0370*/  IMAD.WIDE.U32 R20, R12, 0x4, R16.reuse ;  /* 0x000000040c147825 */ /* 0x100fe200078e0010 */
[----:B------:R-:W3:Y:S05]  /*0380*/  LDG.E R19, desc[UR6][R18.64] ;  /* 0x0000000612137981 */ /* 0x000eea000c1e1900 */
[----:B------:R-:W2:Y:S04]  /*0390*/  LDG.E R20, desc[UR6][R20.64] ;  /* 0x0000000614147981 */ /* 0x000ea8000c1e1900 */
[----:B------:R-:W3:Y:S01]  /*03a0*/  LDG.E R18, desc[UR6][R14.64+0xc] ;  /* 0x00000c060e127981 */ /* 0x000ee2000c1e1900 */
[----:B------:R-:W-:-:S06]  /*03b0*/  IMAD.WIDE.U32 R22, R9, 0x4, R16 ;  /* 0x0000000409167825 */ /* 0x000fcc00078e0010 */
[----:B------:R-:W4:Y:S01]  /*03c0*/  LDG.E R22, desc[UR6][R22.64] ;  /* 0x0000000616167981 */ /* 0x000f22000c1e1900 */
[----:B---3--:R-:W-:-:S03]  /*03d0*/  FFMA R29, R18, R19, R29 ;  /* 0x00000013121d7223 */ /* 0x008fc6000000001d */
[----:B------:R-:W4:Y:S01]  /*03e0*/  LDG.E R18, desc[UR6][R14.64+0x14] ;  /* 0x000014060e127981 */ /* 0x000f22000c1e1900 */
[----:B--2---:R-:W-:Y:S01]  /*03f0*/  FFMA R29, R24, R20, R29 ;  /* 0x00000014181d7223 */ /* 0x004fe2000000001d */
[--C-:B------:R-:W-:Y:S02]  /*0400*/  IMAD.WIDE.U32 R24, R11, 0x4, R16.reuse ;  /* 0x000000040b187825 */ /* 0x100fe400078e0010 */
[----:B------:R-:W2:Y:S02]  /*0410*/  LDG.E R19, desc[UR6][R14.64+0x18] ;  /* 0x000018060e137981 */ /* 0x000ea4000c1e1900 */
[----:B------:R-:W-:Y:S02]  /*0420*/  IMAD.WIDE.U32 R16, R13, 0x4, R16 ;  /* 0x000000040d107825 */ /* 0x000fe400078e0010 */
[----:B------:R-:W3:Y:S04]  /*0430*/  LDG.E R20, desc[UR6][R14.64+0x1c] ;  /* 0x00001c060e147981 */ /* 0x000ee8000c1e1900 */
[----:B------:R-:W2:Y:S04]  /*0440*/  LDG.E R24, desc[UR6][R24.64] ;  /* 0x0000000618187981 */ /* 0x000ea8000c1e1900 */
[----:B------:R-:W3:Y:S01]  /*0450*/  LDG.E R16, desc[UR6][R16.64] ;  /* 0x0000000610107981 */ /* 0x000ee2000c1e1900 */
[----:B------:R-:W-:-:S04]  /*0460*/  IADD3 R27, PT, PT, R27, 0x8, RZ ;  /* 0x000000081b1b7810 */ /* 0x000fc80007ffe0ff */
[----:B------:R-:W-:Y:S02]  /*0470*/  ISETP.NE.AND P1, PT, R27, RZ, PT ;  /* 0x000000ff1b00720c */ /* 0x000fe40003f25270 */
[C---:B------:R-:W-:Y:S02]  /*0480*/  LEA R8, R5.reuse, R8, 0x3 ;  /* 0x0000000805087211 */ /* 0x040fe400078e18ff */
[C---:B------:R-:W-:Y:S02]  /*0490*/  LEA R2, R5.reuse, R2, 0x3 ;  /* 0x0000000205027211 */ /* 0x040fe400078e18ff */
[C---:B------:R-:W-:Y:S02]  /*04a0*/  LEA R10, R5.reuse, R10, 0x3 ;  /* 0x0000000a050a7211 */ /* 0x040fe400078e18ff */
[C---:B------:R-:W-:Y:S02]  /*04b0*/  LEA R12, R5.reuse, R12, 0x3 ;  /* 0x0000000c050c7211 */ /* 0x040fe400078e18ff */
[----:B------:R-:W-:-:S02]  /*04c0*/  LEA R9, R5, R9, 0x3 ;  /* 0x0000000905097211 */ /* 0x000fc400078e18ff */
[C---:B------:R-:W-:Y:S02]  /*04d0*/  LEA R11, R5.reuse, R11, 0x3 ;  /* 0x0000000b050b7211 */ /* 0x040fe400078e18ff */
[C---:B------:R-:W-:Y:S02]  /*04e0*/  LEA R13, R5.reuse, R13, 0x3 ;  /* 0x0000000d050d7211 */ /* 0x040fe400078e18ff */
[----:B------:R-:W-:Y:S02]  /*04f0*/  LEA R26, R5, R26, 0x3 ;  /* 0x0000001a051a7211 */ /* 0x000fe400078e18ff */
[----:B------:R-:W-:Y:S01]  /*0500*/  IADD3 R28, PT, PT, R28, 0x8, RZ ;  /* 0x000000081c1c7810 */ /* 0x000fe20007ffe0ff */
[----:B----4-:R-:W-:-:S04]  /*0510*/  FFMA R29, R18, R22, R29 ;  /* 0x00000016121d7223 */ /* 0x010fc8000000001d */
[----:B--2---:R-:W-:-:S04]  /*0520*/  FFMA R19, R19, R24, R29 ;  /* 0x0000001813137223 */ /* 0x004fc8000000001d */
[----:B---3--:R-:W-:Y:S01]  /*0530*/  FFMA R18, R20, R16, R19 ;  /* 0x0000001014127223 */ /* 0x008fe20000000013 */
[----:B------:R-:W-:Y:S06]  /*0540*/  @P1 BRA `(.L_x_2) ;  /* 0xfffffffc00441947 */ /* 0x000fec000383ffff */
.L_x_1:
[----:B------:R-:W-:Y:S05]  /*0550*/  @!P0 BRA `(.L_x_0) ;  /* 0x0000000000e48947 */ /* 0x000fea0003800000 */
[----:B------:R-:W-:Y:S02]  /*0560*/  ISETP.GE.U32.AND P0, PT, R4, 0x4, PT ;  /* 0x000000040400780c */ /* 0x000fe40003f06070 */
[----:B------:R-:W-:-:S04]  /*0570*/  LOP3.LUT R2, R5, 0x3, RZ, 0xc0, !PT ;  /* 0x0000000305027812 */ /* 0x000fc800078ec0ff */
[----:B------:R-:W-:-:S07]  /*0580*/  ISETP.NE.AND P1, PT, R2, RZ, PT ;  /* 0x000000ff0200720c */ /* 0x000fce0003f25270 */
[----:B------:R-:W-:Y:S06]  /*0590*/  @!P0 BRA `(.L_x_3) ;  /* 0x0000000000648947 */ /* 0x000fec0003800000 */
[----:B------:R-:W0:Y:S01]  /*05a0*/  LDC.64 R8, c[0x0][0x398] ;  /* 0x0000e600ff087b82 */ /* 0x000e220000000a00 */
[----:B------:R-:W-:Y:S01]  /*05b0*/  IMAD R14, R7, R5, R0 ;  /* 0x00000005070e7224 */ /* 0x000fe200078e0200 */
[----:B------:R-:W-:-:S04]  /*05c0*/  IADD3 R13, PT, PT, R6, R7, RZ ;  /* 0x00000007060d7210 */ /* 0x000fc80007ffe0ff */
[-C--:B------:R-:W-:Y:S02]  /*05d0*/  IADD3 R16, PT, PT, R14, R5.reuse, RZ ;  /* 0x000000050e107210 */ /* 0x080fe40007ffe0ff */
[----:B------:R-:W1:Y:S02]  /*05e0*/  LDC.64 R10, c[0x0][0x390] ;  /* 0x0000e400ff0a7b82 */ /* 0x000e640000000a00 */
[----:B------:R-:W-:-:S04]  /*05f0*/  IADD3 R4, PT, PT, R16, R5, RZ ;  /* 0x0000000510047210 */ /* 0x000fc80007ffe0ff */
[----:B------:R-:W-:Y:S01]  /*0600*/  IADD3 R23, PT, PT, R4, R5, RZ ;  /* 0x0000000504177210 */ /* 0x000fe20007ffe0ff */
[----:B0-----:R-:W-:-:S04]  /*0610*/  IMAD.WIDE.U32 R14, R14, 0x4, R8 ;  /* 0x000000040e0e7825 */ /* 0x001fc800078e0008 */
[----:B------:R-:W-:Y:S02]  /*0620*/  IMAD.WIDE.U32 R16, R16, 0x4, R8 ;  /* 0x0000000410107825 */ /* 0x000fe400078e0008 */
[----:B------:R-:W2:Y:S02]  /*0630*/  LDG.E R14, desc[UR6][R14.64] ;  /* 0x000000060e0e7981 */ /* 0x000ea4000c1e1900 */
[----:B-1----:R-:W-:Y:S02]  /*0640*/  IMAD.WIDE R10, R13, 0x4, R10 ;  /* 0x000000040d0a7825 */ /* 0x002fe400078e020a */
[----:B------:R-:W3:Y:S02]  /*0650*/  LDG.E R16, desc[UR6][R16.64] ;  /* 0x0000000610107981 */ /* 0x000ee4000c1e1900 */
[--C-:B------:R-:W-:Y:S02]  /*0660*/  IMAD.WIDE.U32 R12, R4, 0x4, R8.reuse ;  /* 0x00000004040c7825 */ /* 0x100fe400078e0008 */
[----:B------:R-:W2:Y:S02]  /*0670*/  LDG.E R19, desc[UR6][R10.64] ;  /* 0x000000060a137981 */ /* 0x000ea4000c1e1900 */
[----:B------:R-:W-:-:S02]  /*0680*/  IMAD.WIDE.U32 R8, R23, 0x4, R8 ;  /* 0x0000000417087825 */ /* 0x000fc400078e0008 */
[----:B------:R-:W3:Y:S04]  /*0690*/  LDG.E R21, desc[UR6][R10.64+0x4] ;  /* 0x000004060a157981 */ /* 0x000ee8000c1e1900 */
[----:B------:R-:W4:Y:S04]  /*06a0*/  LDG.E R12, desc[UR6][R12.64] ;  /* 0x000000060c0c7981 */ /* 0x000f28000c1e1900 */
[----:B------:R-:W4:Y:S04]  /*06b0*/  LDG.E R23, desc[UR6][R10.64+0x8] ;  /* 0x000008060a177981 */ /* 0x000f28000c1e1900 */
[----:B------:R-:W5:Y:S04]  /*06c0*/  LDG.E R25, desc[UR6][R10.64+0xc] ;  /* 0x00000c060a197981 */ /* 0x000f68000c1e1900 */
[----:B------:R-:W5:Y:S01]  /*06d0*/  LDG.E R8, desc[UR6][R8.64] ;  /* 0x0000000608087981 */ /* 0x000f62000c1e1900 */
[----:B------:R-:W-:Y:S01]  /*06e0*/  IADD3 R7, PT, PT, R7, 0x4, RZ ;  /* 0x0000000407077810 */ /* 0x000fe20007ffe0ff */
[----:B--2---:R-:W-:-:S04]  /*06f0*/  FFMA R14, R19, R14, R18 ;  /* 0x0000000e130e7223 */ /* 0x004fc80000000012 */
[----:B---3--:R-:W-:-:S04]  /*0700*/  FFMA R14, R21, R16, R14 ;  /* 0x00000010150e7223 */ /* 0x008fc8000000000e */
[----:B----4-:R-:W-:-:S04]  /*0710*/  FFMA R14, R23, R12, R14 ;  /* 0x0000000c170e7223 */ /* 0x010fc8000000000e */
[----:B-----5:R-:W-:-:S07]  /*0720*/  FFMA R18, R25, R8, R14 ;  /* 0x0000000819127223 */ /* 0x020fce000000000e */
.L_x_3:
[----:B------:R-:W-:Y:S05]  /*0730*/  @!P1 BRA `(.L_x_0) ;  /* 0x00000000006c9947 */ /* 0x000fea0003800000 */
[----:B------:R-:W0:Y:S01]  /*0740*/  LDC.64 R16, c[0x0][0x398] ;  /* 0x0000e600ff107b82 */ /* 0x000e220000000a00 */
[----:B------:R-:W-:Y:S02]  /*0750*/  ISETP.NE.AND P0, PT, R2, 0x1, PT ;  /* 0x000000010200780c */ /* 0x000fe40003f05270 */
[----:B------:R-:W-:-:S04]  /*0760*/  LOP3.LUT R2, R5, 0x1, RZ, 0xc0, !PT ;  /* 0x0000000105027812 */ /* 0x000fc800078ec0ff */
[----:B------:R-:W-:Y:S01]  /*0770*/  ISETP.NE.U32.AND P1, PT, R2, 0x1, PT ;  /* 0x000000010200780c */ /* 0x000fe20003f25070 */
[----:B------:R-:W1:Y:S06]  /*0780*/  LDC.64 R8, c[0x0][0x390] ;  /* 0x0000e400ff087b82 */ /* 0x000e6c0000000a00 */
[C---:B------:R-:W-:Y:S01]  /*0790*/  @P0 IMAD R14, R7.reuse, R5, R0 ;  /* 0x00000005070e0224 */ /* 0x040fe200078e0200 */
[----:B------:R-:W-:Y:S01]  /*07a0*/  @P0 IADD3 R19, PT, PT, R6, R7, RZ ;  /* 0x0000000706130210 */ /* 0x000fe20007ffe0ff */
[----:B------:R-:W2:Y:S01]  /*07b0*/  LDC.64 R12, c[0x0][0x390] ;  /* 0x0000e400ff0c7b82 */ /* 0x000ea20000000a00 */
[----:B------:R-:W-:-:S02]  /*07c0*/  @P0 IADD3 R7, PT, PT, R7, 0x2, RZ ;  /* 0x0000000207070810 */ /* 0x000fc40007ffe0ff */
[----:B------:R-:W-:-:S03]  /*07d0*/  @P0 IADD3 R21, PT, PT, R14, R5, RZ ;  /* 0x000000050e150210 */ /* 0x000fc60007ffe0ff */
[----:B------:R-:W-:Y:S02]  /*07e0*/  @!P1 IMAD R5, R7, R5, R0 ;  /* 0x0000000507059224 */ /* 0x000fe400078e0200 */
[----:B------:R-:W3:Y:S01]  /*07f0*/  LDC.64 R10, c[0x0][0x398] ;  /* 0x0000e600ff0a7b82 */ /* 0x000ee20000000a00 */
[----:B0-----:R-:W-:-:S04]  /*0800*/  @P0 IMAD.WIDE.U32 R14, R14, 0x4, R16 ;  /* 0x000000040e0e0825 */ /* 0x001fc800078e0010 */
[----:B------:R-:W-:Y:S02]  /*0810*/  @P0 IMAD.WIDE.U32 R16, R21, 0x4, R16 ;  /* 0x0000000415100825 */ /* 0x000fe400078e0010 */
[----:B------:R-:W4:Y:S02]  /*0820*/  @P0 LDG.E R14, desc[UR6][R14.64] ;  /* 0x000000060e0e0981 */ /* 0x000f24000c1e1900 */
[----:B-1----:R-:W-:Y:S01]  /*0830*/  @P0 IMAD.WIDE R8, R19, 0x4, R8 ;  /* 0x0000000413080825 */ /* 0x002fe200078e0208 */
[----:B------:R-:W-:Y:S01]  /*0840*/  @!P1 IADD3 R19, PT, PT, R6, R7, RZ ;  /* 0x0000000706139210 */ /* 0x000fe20007ffe0ff */
[----:B------:R-:W5:Y:S04]  /*0850*/  @P0 LDG.E R16, desc[UR6][R16.64] ;  /* 0x0000000610100981 */ /* 0x000f68000c1e1900 */
[----:B------:R-:W4:Y:S01]  /*0860*/  @P0 LDG.E R7, desc[UR6][R8.64] ;  /* 0x0000000608070981 */ /* 0x000f22000c1e1900 */
[----:B--2---:R-:W-:-:S03]  /*0870*/  @!P1 IMAD.WIDE R12, R19, 0x4, R12 ;  /* 0x00000004130c9825 */ /* 0x004fc600078e020c */
[----:B------:R-:W5:Y:S04]  /*0880*/  @P0 LDG.E R2, desc[UR6][R8.64+0x4] ;  /* 0x0000040608020981 */ /* 0x000f68000c1e1900 */
[----:B------:R-:W2:Y:S01]  /*0890*/  @!P1 LDG.E R13, desc[UR6][R12.64] ;  /* 0x000000060c0d9981 */ /* 0x000ea2000c1e1900 */
[----:B---3--:R-:W-:-:S06]  /*08a0*/  @!P1 IMAD.WIDE.U32 R10, R5, 0x4, R10 ;  /* 0x00000004050a9825 */ /* 0x008fcc00078e000a */
[----:B------:R-:W2:Y:S01]  /*08b0*/  @!P1 LDG.E R10, desc[UR6][R10.64] ;  /* 0x000000060a0a9981 */ /* 0x000ea2000c1e1900 */
[----:B----4-:R-:W-:-:S04]  /*08c0*/  @P0 FFMA R7, R7, R14, R18 ;  /* 0x0000000e07070223 */ /* 0x010fc80000000012 */
[----:B-----5:R-:W-:-:S04]  /*08d0*/  @P0 FFMA R18, R2, R16, R7 ;  /* 0x0000001002120223 */ /* 0x020fc80000000007 */
[----:B--2---:R-:W-:-:S07]  /*08e0*/  @!P1 FFMA R18, R13, R10, R18 ;  /* 0x0000000a0d129223 */ /* 0x004fce0000000012 */
.L_x_0:
[----:B------:R-:W0:Y:S01]  /*08f0*/  LDC.64 R4, c[0x0][0x3a8] ;  /* 0x0000ea00ff047b82 */ /* 0x000e220000000a00 */
[----:B------:R-:W-:Y:S01]  /*0900*/  IMAD R3, R3, UR8, R0 ;  /* 0x0000000803037c24 */ /* 0x000fe2000f8e0200 */
[----:B------:R-:W1:Y:S01]  /*0910*/  LDCU UR5, c[0x0][0x3a0] ;  /* 0x00007400ff0577ac */ /* 0x000e620008000800 */
[----:B------:R-:W2:Y:S02]  /*0920*/  LDCU UR9, c[0x0][0x38c] ;  /* 0x00007180ff0977ac */ /* 0x000ea40008000800 */
[----:B0-----:R-:W-:-:S05]  /*0930*/  IMAD.WIDE R2, R3, 0x4, R4 ;  /* 0x0000000403027825 */ /* 0x001fca00078e0204 */
[----:B------:R-:W1:Y:S02]  /*0940*/  LDG.E R0, desc[UR6][R2.64] ;  /* 0x0000000602007981 */ /* 0x000e64000c1e1900 */
[----:B-1----:R-:W-:-:S04]  /*0950*/  FMUL R5, R0, UR5 ;  /* 0x0000000500057c20 */ /* 0x002fc80008400000 */
[----:B--2---:R-:W-:-:S05]  /*0960*/  FFMA R5, R18, UR9, R5 ;  /* 0x0000000912057c23 */ /* 0x004fca0008000005 */
[----:B------:R-:W-:Y:S01]  /*0970*/  STG.E desc[UR6][R2.64], R5 ;  /* 0x0000000502007986 */ /* 0x000fe2000c101906 */
[----:B------:R-:W-:Y:S05]  /*0980*/  EXIT ;  /* 0x000000000000794d */ /* 0x000fea0003800000 */
.L_x_4:
[----:B------:R-:W-:-:S00]  /*0990*/  BRA `(.L_x_4) ;  /* 0xfffffffc00fc7947 */ /* 0x000fc0000383ffff */
[----:B------:R-:W-:-:S00]  /*09a0*/  NOP ;  /* 0x0000000000007918 */ /* 0x000fc00000000000 */
        /* <DEDUP_REMOVED lines=13> */
.L_x_5:


//--------------------- .nv.shared.reserved.0     --------------------------
	.section	.nv.shared.reserved.0,"aw",@nobits
	.weak		__nv_reservedSMEM_offset_0_alias
	.size		__nv_reservedSMEM_offset_0_alias, 0, 64
	.other		__nv_reservedSMEM_offset_0_alias,@"STO_CUDA_RESERVED_SHARED STV_DEFAULT"
__nv_reservedSMEM_offset_0_alias:
	.zero		0
	.zero		64


//--------------------- .nv.constant0._Z11gemm_kerneliiifPfS_fS_ --------------------------
	.section	.nv.constant0._Z11gemm_kerneliiifPfS_fS_,"a",@progbits
	.sectionflags	@""
	.align	4
.nv.constant0._Z11gemm_kerneliiifPfS_fS_:
	.zero		944


//--------------------- SYMBOLS --------------------------

	.type		.nv.reservedSmem.offset0,@object
	.size		.nv.reservedSmem.offset0,0x4
